	.headerflags	@"EF_CUDA_TEXMODE_UNIFIED EF_CUDA_64BIT_ADDRESS EF_CUDA_ACCELERATORS EF_CUDA_SM90 EF_CUDA_VIRTUAL_SM(EF_CUDA_SM90)"
	.elftype	@"ET_EXEC"


//--------------------- .nv.info                  --------------------------
	.section	.nv.info,"",@"SHT_CUDA_INFO"
	.align	4


	//----- nvinfo : EIATTR_REGCOUNT
	.align		4
        /*0000*/ 	.byte	0x04, 0x2f
        /*0002*/ 	.short	(.L_1 - .L_0)
	.align		4
.L_0:
        /*0004*/ 	.word	index@(triton_poi_fused_0)
        /*0008*/ 	.word	0x0000001e


	//----- nvinfo : EIATTR_MIN_STACK_SIZE
	.align		4
.L_1:
        /*000c*/ 	.byte	0x04, 0x12
        /*000e*/ 	.short	(.L_3 - .L_2)
	.align		4
.L_2:
        /*0010*/ 	.word	index@(triton_poi_fused_0)
        /*0014*/ 	.word	0x00000000


	//----- nvinfo : EIATTR_FRAME_SIZE
	.align		4
.L_3:
        /*0018*/ 	.byte	0x04, 0x11
        /*001a*/ 	.short	(.L_5 - .L_4)
	.align		4
.L_4:
        /*001c*/ 	.word	index@(triton_poi_fused_0)
        /*0020*/ 	.word	0x00000000


	//----- nvinfo : EIATTR_MIN_STACK_SIZE
	.align		4
.L_5:
        /*0024*/ 	.byte	0x04, 0x12
        /*0026*/ 	.short	(.L_7 - .L_6)
	.align		4
.L_6:
        /*0028*/ 	.word	index@(triton_poi_fused_0)
        /*002c*/ 	.word	0x00000000
.L_7:


//--------------------- .nv.info.triton_poi_fused_0 --------------------------
	.section	.nv.info.triton_poi_fused_0,"",@"SHT_CUDA_INFO"
	.sectionflags	@""
	.align	4


	//----- nvinfo : EIATTR_CUDA_API_VERSION
	.align		4
        /*0000*/ 	.byte	0x04, 0x37
        /*0002*/ 	.short	(.L_9 - .L_8)
.L_8:
        /*0004*/ 	.word	0x0000007c


	//----- nvinfo : EIATTR_KPARAM_INFO
	.align		4
.L_9:
        /*0008*/ 	.byte	0x04, 0x17
        /*000a*/ 	.short	(.L_11 - .L_10)
.L_10:
        /*000c*/ 	.word	0x00000000
        /*0010*/ 	.short	0x0003
        /*0012*/ 	.short	0x0014
        /*0014*/ 	.byte	0x00, 0xf0, 0x11, 0x00


	//----- nvinfo : EIATTR_KPARAM_INFO
	.align		4
.L_11:
        /*0018*/ 	.byte	0x04, 0x17
        /*001a*/ 	.short	(.L_13 - .L_12)
.L_12:
        /*001c*/ 	.word	0x00000000
        /*0020*/ 	.short	0x0002
        /*0022*/ 	.short	0x0010
        /*0024*/ 	.byte	0x00, 0xf0, 0x11, 0x00


	//----- nvinfo : EIATTR_KPARAM_INFO
	.align		4
.L_13:
        /*0028*/ 	.byte	0x04, 0x17
        /*002a*/ 	.short	(.L_15 - .L_14)
.L_14:
        /*002c*/ 	.word	0x00000000
        /*0030*/ 	.short	0x0001
        /*0032*/ 	.short	0x0008
        /*0034*/ 	.byte	0x00, 0xf4, 0x21, 0x00


	//----- nvinfo : EIATTR_KPARAM_INFO
	.align		4
.L_15:
        /*0038*/ 	.byte	0x04, 0x17
        /*003a*/ 	.short	(.L_17 - .L_16)
.L_16:
        /*003c*/ 	.word	0x00000000
        /*0040*/ 	.short	0x0000
        /*0042*/ 	.short	0x0000
        /*0044*/ 	.byte	0x00, 0xf4, 0x21, 0x00


	//----- nvinfo : EIATTR_SPARSE_MMA_MASK
	.align		4
.L_17:
        /*0048*/ 	.byte	0x03, 0x50
        /*004a*/ 	.short	0x0000


	//----- nvinfo : EIATTR_MAXREG_COUNT
	.align		4
        /*004c*/ 	.byte	0x03, 0x1b
        /*004e*/ 	.short	0x00ff


	//----- nvinfo : EIATTR_EXIT_INSTR_OFFSETS
	.align		4
        /*0050*/ 	.byte	0x04, 0x1c
        /*0052*/ 	.short	(.L_19 - .L_18)


	//   ....[0]....
.L_18:
        /*0054*/ 	.word	0x000006c0


	//   ....[1]....
        /*0058*/ 	.word	0x00000710


	//----- nvinfo : EIATTR_REQNTID
	.align		4
.L_19:
        /*005c*/ 	.byte	0x04, 0x10
        /*005e*/ 	.short	(.L_21 - .L_20)
.L_20:
        /*0060*/ 	.word	0x00000080
        /*0064*/ 	.word	0x00000001
        /*0068*/ 	.word	0x00000001


	//----- nvinfo : EIATTR_CBANK_PARAM_SIZE
	.align		4
.L_21:
        /*006c*/ 	.byte	0x03, 0x19
        /*006e*/ 	.short	0x0018


	//----- nvinfo : EIATTR_PARAM_CBANK
	.align		4
        /*0070*/ 	.byte	0x04, 0x0a
        /*0072*/ 	.short	(.L_23 - .L_22)
	.align		4
.L_22:
        /*0074*/ 	.word	index@(.nv.constant0.triton_poi_fused_0)
        /*0078*/ 	.short	0x0210
        /*007a*/ 	.short	0x0018


	//----- nvinfo : EIATTR_SW_WAR
	.align		4
.L_23:
        /*007c*/ 	.byte	0x04, 0x36
        /*007e*/ 	.short	(.L_25 - .L_24)
.L_24:
        /*0080*/ 	.word	0x00000008
.L_25:


//--------------------- .nv.callgraph             --------------------------
	.section	.nv.callgraph,"",@"SHT_CUDA_CALLGRAPH"
	.align	4
	.sectionentsize	8
	.align		4
        /*0000*/ 	.word	0x00000000
	.align		4
        /*0004*/ 	.word	0xffffffff
	.align		4
        /*0008*/ 	.word	0x00000000
	.align		4
        /*000c*/ 	.word	0xfffffffe
	.align		4
        /*0010*/ 	.word	0x00000000
	.align		4
        /*0014*/ 	.word	0xfffffffd
	.align		4
        /*0018*/ 	.word	0x00000000
	.align		4
        /*001c*/ 	.word	0xfffffffc


//--------------------- .text.triton_poi_fused_0  --------------------------
	.section	.text.triton_poi_fused_0,"ax",@progbits
	.sectionflags	@"SHF_BARRIERS=1"
	.align	128
        .global         triton_poi_fused_0
        .type           triton_poi_fused_0,@function
        .size           triton_poi_fused_0,(.L_x_1 - triton_poi_fused_0)
        .other          triton_poi_fused_0,@"STO_CUDA_ENTRY STV_DEFAULT"
triton_poi_fused_0:
.text.triton_poi_fused_0:
[----:B------:R-:W0:Y:S01]  /*0000*/  LDC R1, c[0x0][0x28] ;  /* 0x00000a00ff017b82 */ /* 0x000e220000000800 */
[----:B------:R-:W1:Y:S07]  /*0010*/  S2R R19, SR_CTAID.Z ;  /* 0x0000000000137919 */ /* 0x000e6e0000002700 */
[----:B------:R-:W1:Y:S01]  /*0020*/  S2UR UR4, SR_CTAID.Y ;  /* 0x00000000000479c3 */ /* 0x000e620000002600 */
[----:B------:R-:W-:Y:S01]  /*0030*/  IMAD.MOV.U32 R14, RZ, RZ, RZ ;  /* 0x000000ffff0e7224 */ /* 0x000fe200078e00ff */
[----:B------:R-:W-:Y:S01]  /*0040*/  ULDC.64 UR6, c[0x0][0x208] ;  /* 0x0000820000067ab9 */ /* 0x000fe20000000a00 */
[----:B------:R-:W2:Y:S01]  /*0050*/  S2R R15, SR_CTAID.X ;  /* 0x00000000000f7919 */ /* 0x000ea20000002500 */
[----:B------:R-:W3:Y:S04]  /*0060*/  S2R R18, SR_TID.X ;  /* 0x0000000000127919 */ /* 0x000ee80000002100 */
[----:B------:R-:W1:Y:S08]  /*0070*/  LDC R0, c[0x0][0x10] ;  /* 0x00000400ff007b82 */ /* 0x000e700000000800 */
[----:B------:R-:W4:Y:S01]  /*0080*/  LDC.64 R16, c[0x0][0x210] ;  /* 0x00008400ff107b82 */ /* 0x000f220000000a00 */
[----:B-1----:R-:W-:-:S02]  /*0090*/  IMAD R19, R19, R0, UR4 ;  /* 0x0000000413137e24 */ /* 0x002fc4000f8e0200 */
[----:B--2---:R-:W-:Y:S02]  /*00a0*/  IMAD.SHL.U32 R15, R15, 0x10, RZ ;  /* 0x000000100f0f7824 */ /* 0x004fe400078e00ff */
[----:B------:R-:W-:Y:S01]  /*00b0*/  IMAD.SHL.U32 R19, R19, 0x40, RZ ;  /* 0x0000004013137824 */ /* 0x000fe200078e00ff */
[----:B---3--:R-:W-:Y:S02]  /*00c0*/  SHF.R.U32.HI R0, RZ, 0x4, R18 ;  /* 0x00000004ff007819 */ /* 0x008fe40000011612 */
[----:B------:R-:W-:Y:S02]  /*00d0*/  LOP3.LUT R4, R15, 0xf, R18, 0xf8, !PT ;  /* 0x0000000f0f047812 */ /* 0x000fe400078ef812 */
[----:B------:R-:W-:Y:S02]  /*00e0*/  SGXT.U32 R0, R0, 0x3 ;  /* 0x000000030000781a */ /* 0x000fe40000000000 */
[----:B------:R-:W-:Y:S02]  /*00f0*/  ISETP.GE.AND P0, PT, R4, 0x9, PT ;  /* 0x000000090400780c */ /* 0x000fe40003f06270 */
[----:B------:R-:W-:-:S02]  /*0100*/  LOP3.LUT R3, R19, 0x8, R0, 0xfe, !PT ;  /* 0x0000000813037812 */ /* 0x000fc400078efe00 */
[----:B------:R-:W-:Y:S02]  /*0110*/  LOP3.LUT R2, R19, R0, RZ, 0xfc, !PT ;  /* 0x0000000013027212 */ /* 0x000fe400078efcff */
[C---:B------:R-:W-:Y:S01]  /*0120*/  ISETP.LT.AND P2, PT, R3.reuse, 0x80000, !P0 ;  /* 0x000800000300780c */ /* 0x040fe20004741270 */
[--C-:B------:R-:W-:Y:S01]  /*0130*/  IMAD R3, R3, 0x9, R4.reuse ;  /* 0x0000000903037824 */ /* 0x100fe200078e0204 */
[----:B------:R-:W-:Y:S01]  /*0140*/  LOP3.LUT R6, R19, 0x10, R0, 0xfe, !PT ;  /* 0x0000001013067812 */ /* 0x000fe200078efe00 */
[C---:B------:R-:W-:Y:S01]  /*0150*/  IMAD R5, R2.reuse, 0x9, R4 ;  /* 0x0000000902057824 */ /* 0x040fe200078e0204 */
[----:B------:R-:W-:Y:S02]  /*0160*/  LOP3.LUT R7, R19, 0x18, R0, 0xfe, !PT ;  /* 0x0000001813077812 */ /* 0x000fe400078efe00 */
[----:B------:R-:W-:Y:S01]  /*0170*/  ISETP.LT.AND P1, PT, R2, 0x80000, !P0 ;  /* 0x000800000200780c */ /* 0x000fe20004721270 */
[----:B----4-:R-:W-:Y:S01]  /*0180*/  IMAD.WIDE R2, R3, 0x4, R16 ;  /* 0x0000000403027825 */ /* 0x010fe200078e0210 */
[----:B------:R-:W-:-:S02]  /*0190*/  ISETP.LT.AND P6, PT, R6, 0x80000, !P0 ;  /* 0x000800000600780c */ /* 0x000fc400047c1270 */
[----:B------:R-:W-:Y:S02]  /*01a0*/  LOP3.LUT R8, R19, 0x20, R0, 0xfe, !PT ;  /* 0x0000002013087812 */ /* 0x000fe400078efe00 */
[----:B------:R-:W-:Y:S01]  /*01b0*/  ISETP.LT.AND P5, PT, R7, 0x80000, !P0 ;  /* 0x000800000700780c */ /* 0x000fe200047a1270 */
[----:B------:R1:W2:Y:S01]  /*01c0*/  @P2 LDG.E.EL R14, desc[UR6][R2.64] ;  /* 0x00000006020e2981 */ /* 0x0002a2000c2e1900 */
[----:B------:R-:W-:Y:S02]  /*01d0*/  LOP3.LUT R4, R19, 0x28, R0, 0xfe, !PT ;  /* 0x0000002813047812 */ /* 0x000fe400078efe00 */
[----:B------:R-:W-:Y:S02]  /*01e0*/  LOP3.LUT R6, R19, 0x30, R0, 0xfe, !PT ;  /* 0x0000003013067812 */ /* 0x000fe400078efe00 */
[----:B------:R-:W-:Y:S02]  /*01f0*/  LOP3.LUT R7, R19, 0x38, R0, 0xfe, !PT ;  /* 0x0000003813077812 */ /* 0x000fe400078efe00 */
[----:B------:R-:W-:-:S02]  /*0200*/  ISETP.LT.AND P4, PT, R8, 0x80000, !P0 ;  /* 0x000800000800780c */ /* 0x000fc40004781270 */
[----:B------:R-:W-:Y:S02]  /*0210*/  ISETP.LT.AND P3, PT, R4, 0x80000, !P0 ;  /* 0x000800000400780c */ /* 0x000fe40004761270 */
[----:B------:R-:W-:Y:S02]  /*0220*/  ISETP.LT.AND P2, PT, R6, 0x80000, !P0 ;  /* 0x000800000600780c */ /* 0x000fe40004741270 */
[----:B------:R-:W-:Y:S01]  /*0230*/  ISETP.LT.AND P0, PT, R7, 0x80000, !P0 ;  /* 0x000800000700780c */ /* 0x000fe20004701270 */
[C---:B------:R-:W-:Y:S02]  /*0240*/  VIADD R7, R5.reuse, 0x90 ;  /* 0x0000009005077836 */ /* 0x040fe40000000000 */
[C---:B------:R-:W-:Y:S02]  /*0250*/  VIADD R9, R5.reuse, 0xd8 ;  /* 0x000000d805097836 */ /* 0x040fe40000000000 */
[C---:B------:R-:W-:Y:S02]  /*0260*/  VIADD R11, R5.reuse, 0x120 ;  /* 0x00000120050b7836 */ /* 0x040fe40000000000 */
[----:B------:R-:W-:-:S02]  /*0270*/  VIADD R13, R5, 0x168 ;  /* 0x00000168050d7836 */ /* 0x000fc40000000000 */
[C---:B------:R-:W-:Y:S02]  /*0280*/  VIADD R23, R5.reuse, 0x1b0 ;  /* 0x000001b005177836 */ /* 0x040fe40000000000 */
[C---:B------:R-:W-:Y:S02]  /*0290*/  VIADD R25, R5.reuse, 0x1f8 ;  /* 0x000001f805197836 */ /* 0x040fe40000000000 */
[----:B-1----:R-:W-:-:S04]  /*02a0*/  IMAD.WIDE R2, R5, 0x4, R16 ;  /* 0x0000000405027825 */ /* 0x002fc800078e0210 */
[----:B------:R-:W-:-:S04]  /*02b0*/  IMAD.WIDE R4, R7, 0x4, R16 ;  /* 0x0000000407047825 */ /* 0x000fc800078e0210 */
[----:B------:R-:W-:-:S04]  /*02c0*/  IMAD.WIDE R6, R9, 0x4, R16 ;  /* 0x0000000409067825 */ /* 0x000fc800078e0210 */
[----:B------:R-:W-:Y:S01]  /*02d0*/  IMAD.WIDE R8, R11, 0x4, R16 ;  /* 0x000000040b087825 */ /* 0x000fe200078e0210 */
[----:B------:R-:W-:-:S03]  /*02e0*/  CS2R R20, SRZ ;  /* 0x0000000000147805 */ /* 0x000fc6000001ff00 */
[----:B------:R-:W-:-:S03]  /*02f0*/  IMAD.WIDE R10, R13, 0x4, R16 ;  /* 0x000000040d0a7825 */ /* 0x000fc600078e0210 */
[----:B------:R1:W3:Y:S01]  /*0300*/  @P6 LDG.E.EL R20, desc[UR6][R4.64] ;  /* 0x0000000604146981 */ /* 0x0002e2000c2e1900 */
[--C-:B------:R-:W-:Y:S01]  /*0310*/  IMAD.WIDE R12, R23, 0x4, R16.reuse ;  /* 0x00000004170c7825 */ /* 0x100fe200078e0210 */
[----:B------:R-:W-:Y:S02]  /*0320*/  CS2R R22, SRZ ;  /* 0x0000000000167805 */ /* 0x000fe4000001ff00 */
[----:B------:R-:W4:Y:S01]  /*0330*/  @P5 LDG.E.EL R21, desc[UR6][R6.64] ;  /* 0x0000000606155981 */ /* 0x000f22000c2e1900 */
[----:B------:R-:W-:Y:S01]  /*0340*/  IMAD.WIDE R16, R25, 0x4, R16 ;  /* 0x0000000419107825 */ /* 0x000fe200078e0210 */
[----:B------:R-:W-:Y:S02]  /*0350*/  CS2R R24, SRZ ;  /* 0x0000000000187805 */ /* 0x000fe4000001ff00 */
[----:B------:R-:W5:Y:S01]  /*0360*/  @P4 LDG.E.EL R22, desc[UR6][R8.64] ;  /* 0x0000000608164981 */ /* 0x000f62000c2e1900 */
[----:B------:R-:W-:-:S03]  /*0370*/  IMAD.MOV.U32 R26, RZ, RZ, RZ ;  /* 0x000000ffff1a7224 */ /* 0x000fc600078e00ff */
[----:B------:R-:W5:Y:S04]  /*0380*/  @P3 LDG.E.EL R24, desc[UR6][R10.64] ;  /* 0x000000060a183981 */ /* 0x000f68000c2e1900 */
[----:B------:R1:W5:Y:S04]  /*0390*/  @P2 LDG.E.EL R23, desc[UR6][R12.64] ;  /* 0x000000060c172981 */ /* 0x000368000c2e1900 */
[----:B------:R1:W5:Y:S04]  /*03a0*/  @P1 LDG.E.EL R25, desc[UR6][R2.64] ;  /* 0x0000000602191981 */ /* 0x000368000c2e1900 */
[----:B------:R-:W5:Y:S01]  /*03b0*/  @P0 LDG.E.EL R26, desc[UR6][R16.64] ;  /* 0x00000006101a0981 */ /* 0x000f62000c2e1900 */
[----:B------:R-:W1:Y:S01]  /*03c0*/  S2R R27, SR_TID.X ;  /* 0x00000000001b7919 */ /* 0x000e620000002100 */
[----:B------:R-:W1:Y:S01]  /*03d0*/  S2UR UR5, SR_CgaCtaId ;  /* 0x00000000000579c3 */ /* 0x000e620000008800 */
[----:B------:R-:W-:-:S02]  /*03e0*/  UMOV UR4, 0x400 ;  /* 0x0000040000047882 */ /* 0x000fc40000000000 */
[----:B01----:R-:W-:Y:S01]  /*03f0*/  UPRMT UR4, UR5, 0x654, UR4 ;  /* 0x0000065405047896 */ /* 0x003fe20008000004 */
[----:B------:R-:W-:Y:S01]  /*0400*/  IMAD.SHL.U32 R4, R27, 0x40, RZ ;  /* 0x000000401b047824 */ /* 0x000fe200078e00ff */
[----:B------:R-:W-:-:S04]  /*0410*/  SHF.R.U32.HI R5, RZ, 0x4, R27 ;  /* 0x00000004ff057819 */ /* 0x000fc8000001161b */
[----:B------:R-:W-:Y:S02]  /*0420*/  SGXT.U32 R5, R5, 0x3 ;  /* 0x000000030505781a */ /* 0x000fe40000000000 */
[----:B------:R-:W-:-:S04]  /*0430*/  LOP3.LUT R4, R4, 0x3c0, RZ, 0xc0, !PT ;  /* 0x000003c004047812 */ /* 0x000fc800078ec0ff */
[C---:B------:R-:W-:Y:S02]  /*0440*/  LOP3.LUT R5, R4.reuse, R5, RZ, 0xfc, !PT ;  /* 0x0000000504057212 */ /* 0x040fe400078efcff */
[----:B------:R-:W-:-:S05]  /*0450*/  LEA.HI R4, R4, UR4, RZ, 0x1e ;  /* 0x0000000404047c11 */ /* 0x000fca000f8ff0ff */
[----:B------:R-:W-:Y:S01]  /*0460*/  IMAD R13, R5, 0x4, R4 ;  /* 0x00000004050d7824 */ /* 0x000fe200078e0204 */
[C---:B------:R-:W-:Y:S01]  /*0470*/  LOP3.LUT R2, R27.reuse, 0x70, RZ, 0xc0, !PT ;  /* 0x000000701b027812 */ /* 0x040fe200078ec0ff */
[----:B------:R-:W-:-:S04]  /*0480*/  IMAD.SHL.U32 R8, R27, 0x4, RZ ;  /* 0x000000041b087824 */ /* 0x000fc800078e00ff */
[----:B------:R-:W-:Y:S01]  /*0490*/  VIADD R3, R2, UR4 ;  /* 0x0000000402037c36 */ /* 0x000fe20008000000 */
[----:B------:R-:W-:-:S05]  /*04a0*/  LOP3.LUT R8, R8, 0x1fc, RZ, 0xc0, !PT ;  /* 0x000001fc08087812 */ /* 0x000fca00078ec0ff */
[----:B------:R-:W-:Y:S02]  /*04b0*/  IMAD R4, R8, 0x4, R3 ;  /* 0x0000000408047824 */ /* 0x000fe400078e0203 */
[----:B------:R-:W-:Y:S01]  /*04c0*/  IMAD.SHL.U32 R18, R18, 0x4, RZ ;  /* 0x0000000412127824 */ /* 0x000fe200078e00ff */
[----:B------:R-:W0:Y:S04]  /*04d0*/  LDC.64 R2, c[0x0][0x218] ;  /* 0x00008600ff027b82 */ /* 0x000e280000000a00 */
[----:B------:R-:W-:-:S04]  /*04e0*/  LOP3.LUT R18, R19, 0x3c, R18, 0xf8, !PT ;  /* 0x0000003c13127812 */ /* 0x000fc800078ef812 */
[----:B------:R-:W-:-:S04]  /*04f0*/  SHF.R.S32.HI R9, RZ, 0x1f, R18 ;  /* 0x0000001fff097819 */ /* 0x000fc80000011412 */
[----:B------:R-:W-:-:S04]  /*0500*/  LEA.HI R9, R9, R18, RZ, 0x9 ;  /* 0x0000001209097211 */ /* 0x000fc800078f48ff */
[----:B------:R-:W-:Y:S02]  /*0510*/  LOP3.LUT R11, R9, 0xfffffe00, RZ, 0xc0, !PT ;  /* 0xfffffe00090b7812 */ /* 0x000fe400078ec0ff */
[----:B------:R-:W-:Y:S02]  /*0520*/  SHF.R.S32.HI R10, RZ, 0x9, R9 ;  /* 0x00000009ff0a7819 */ /* 0x000fe40000011409 */
[C---:B------:R-:W-:Y:S01]  /*0530*/  ISETP.GE.AND P0, PT, R18.reuse, 0x80000, PT ;  /* 0x000800001200780c */ /* 0x040fe20003f06270 */
[----:B------:R-:W-:Y:S01]  /*0540*/  IMAD.IADD R11, R18, 0x1, -R11 ;  /* 0x00000001120b7824 */ /* 0x000fe200078e0a0b */
[----:B------:R-:W-:Y:S02]  /*0550*/  LOP3.LUT R9, R15, R0, RZ, 0xfc, !PT ;  /* 0x000000000f097212 */ /* 0x000fe400078efcff */
[----:B------:R-:W-:Y:S01]  /*0560*/  LOP3.LUT R0, R15, 0x8, R0, 0xfe, !PT ;  /* 0x000000080f007812 */ /* 0x000fe200078efe00 */
[----:B------:R-:W-:Y:S01]  /*0570*/  IMAD R12, R10, 0x1200, R11 ;  /* 0x000012000a0c7824 */ /* 0x000fe200078e020b */
[----:B------:R-:W-:-:S02]  /*0580*/  ISETP.LT.AND P1, PT, R9, 0x9, !P0 ;  /* 0x000000090900780c */ /* 0x000fc40004721270 */
[----:B------:R-:W-:Y:S01]  /*0590*/  ISETP.LT.AND P0, PT, R0, 0x9, !P0 ;  /* 0x000000090000780c */ /* 0x000fe20004701270 */
[----:B------:R-:W-:-:S04]  /*05a0*/  IMAD R11, R9, 0x200, R12 ;  /* 0x00000200090b7824 */ /* 0x000fc800078e020c */
[----:B0-----:R-:W-:Y:S01]  /*05b0*/  IMAD.WIDE R10, R11, 0x4, R2 ;  /* 0x000000040b0a7825 */ /* 0x001fe200078e0202 */
[----:B--2---:R-:W-:Y:S04]  /*05c0*/  STS [R13+0x20], R14 ;  /* 0x0000200e0d007388 */ /* 0x004fe80000000800 */
[----:B---3--:R-:W-:Y:S04]  /*05d0*/  STS [R13+0x40], R20 ;  /* 0x000040140d007388 */ /* 0x008fe80000000800 */
[----:B----4-:R-:W-:Y:S04]  /*05e0*/  STS [R13+0x60], R21 ;  /* 0x000060150d007388 */ /* 0x010fe80000000800 */
[----:B-----5:R-:W-:Y:S04]  /*05f0*/  STS [R13+0x80], R22 ;  /* 0x000080160d007388 */ /* 0x020fe80000000800 */
[----:B------:R-:W-:Y:S04]  /*0600*/  STS [R13+0xa0], R24 ;  /* 0x0000a0180d007388 */ /* 0x000fe80000000800 */
[----:B------:R-:W-:Y:S04]  /*0610*/  STS [R13+0xc0], R23 ;  /* 0x0000c0170d007388 */ /* 0x000fe80000000800 */
[----:B------:R-:W-:Y:S04]  /*0620*/  STS [R13], R25 ;  /* 0x000000190d007388 */ /* 0x000fe80000000800 */
[----:B------:R0:W-:Y:S01]  /*0630*/  STS [R13+0xe0], R26 ;  /* 0x0000e01a0d007388 */ /* 0x0001e20000000800 */
[----:B------:R-:W-:Y:S06]  /*0640*/  BAR.SYNC.DEFER_BLOCKING 0x0 ;  /* 0x0000000000007b1d */ /* 0x000fec0000010000 */
[----:B------:R-:W1:Y:S01]  /*0650*/  LDS.128 R4, [R4] ;  /* 0x0000000004047984 */ /* 0x000e620000000c00 */
[----:B0-----:R-:W-:-:S04]  /*0660*/  LOP3.LUT R13, R8, 0x200, RZ, 0xfc, !PT ;  /* 0x00000200080d7812 */ /* 0x001fc800078efcff */
[----:B------:R-:W-:-:S04]  /*0670*/  SHF.R.U32.HI R13, RZ, 0x2, R13 ;  /* 0x00000002ff0d7819 */ /* 0x000fc8000001160d */
[----:B------:R-:W-:-:S05]  /*0680*/  LOP3.LUT R13, R13, 0xf0, RZ, 0xc0, !PT ;  /* 0x000000f00d0d7812 */ /* 0x000fca00078ec0ff */
[----:B------:R-:W-:-:S04]  /*0690*/  VIADD R13, R13, UR4 ;  /* 0x000000040d0d7c36 */ /* 0x000fc80008000000 */
[----:B------:R-:W-:Y:S01]  /*06a0*/  IMAD R13, R8, 0x4, R13 ;  /* 0x00000004080d7824 */ /* 0x000fe200078e020d */
[----:B-1----:R0:W-:Y:S02]  /*06b0*/  @P1 STG.E.128 desc[UR6][R10.64], R4 ;  /* 0x000000040a001986 */ /* 0x0021e4000c101d06 */
[----:B0-----:R-:W-:Y:S05]  /*06c0*/  @!P0 EXIT ;  /* 0x000000000000894d */ /* 0x001fea0003800000 */
[----:B0-----:R-:W0:Y:S01]  /*06d0*/  LDS.128 R8, [R13+0x800] ;  /* 0x000800000d087984 */ /* 0x001e220000000c00 */
[----:B------:R-:W-:-:S04]  /*06e0*/  IMAD R5, R0, 0x200, R12 ;  /* 0x0000020000057824 */ /* 0x000fc800078e020c */
[----:B------:R-:W-:-:S05]  /*06f0*/  IMAD.WIDE R2, R5, 0x4, R2 ;  /* 0x0000000405027825 */ /* 0x000fca00078e0202 */
[----:B0-----:R-:W-:Y:S01]  /*0700*/  STG.E.128 desc[UR6][R2.64], R8 ;  /* 0x0000000802007986 */ /* 0x001fe2000c101d06 */
[----:B------:R-:W-:Y:S05]  /*0710*/  EXIT ;  /* 0x000000000000794d */ /* 0x000fea0003800000 */
.L_x_0:
[----:B------:R-:W-:-:S00]  /*0720*/  BRA `(.L_x_0) ;  /* 0xfffffffc00fc7947 */ /* 0x000fc0000383ffff */
[----:B------:R-:W-:-:S00]  /*0730*/  NOP ;  /* 0x0000000000007918 */ /* 0x000fc00000000000 */
        /* <DEDUP_REMOVED lines=12> */
.L_x_1:


//--------------------- .nv.shared.triton_poi_fused_0 --------------------------
	.section	.nv.shared.triton_poi_fused_0,"aw",@nobits
	.sectionflags	@""
	.align	16
	.zero		1024


//--------------------- .nv.constant0.triton_poi_fused_0 --------------------------
	.section	.nv.constant0.triton_poi_fused_0,"a",@progbits
	.sectionflags	@""
	.align	4
.nv.constant0.triton_poi_fused_0:
	.zero		552
